	.headerflags	@"EF_CUDA_TEXMODE_UNIFIED EF_CUDA_64BIT_ADDRESS EF_CUDA_ACCELERATORS EF_CUDA_SM90 EF_CUDA_VIRTUAL_SM(EF_CUDA_SM90)"
	.elftype	@"ET_EXEC"


//--------------------- .nv.info                  --------------------------
	.section	.nv.info,"",@"SHT_CUDA_INFO"
	.align	4


	//----- nvinfo : EIATTR_REGCOUNT
	.align		4
        /*0000*/ 	.byte	0x04, 0x2f
        /*0002*/ 	.short	(.L_3 - .L_2)
	.align		4
.L_2:
        /*0004*/ 	.word	index@(triton_poi_fused__native_batch_norm_legit_no_training_21)
        /*0008*/ 	.word	0x00000016


	//----- nvinfo : EIATTR_MIN_STACK_SIZE
	.align		4
.L_3:
        /*000c*/ 	.byte	0x04, 0x12
        /*000e*/ 	.short	(.L_5 - .L_4)
	.align		4
.L_4:
        /*0010*/ 	.word	index@(triton_poi_fused__native_batch_norm_legit_no_training_21)
        /*0014*/ 	.word	0x00000000


	//----- nvinfo : EIATTR_FRAME_SIZE
	.align		4
.L_5:
        /*0018*/ 	.byte	0x04, 0x11
        /*001a*/ 	.short	(.L_7 - .L_6)
	.align		4
.L_6:
        /*001c*/ 	.word	index@(triton_poi_fused__native_batch_norm_legit_no_training_21)
        /*0020*/ 	.word	0x00000000


	//----- nvinfo : EIATTR_MIN_STACK_SIZE
	.align		4
.L_7:
        /*0024*/ 	.byte	0x04, 0x12
        /*0026*/ 	.short	(.L_9 - .L_8)
	.align		4
.L_8:
        /*0028*/ 	.word	index@(triton_poi_fused__native_batch_norm_legit_no_training_21)
        /*002c*/ 	.word	0x00000000
.L_9:


//--------------------- .nv.info.triton_poi_fused__native_batch_norm_legit_no_training_21 --------------------------
	.section	.nv.info.triton_poi_fused__native_batch_norm_legit_no_training_21,"",@"SHT_CUDA_INFO"
	.sectionflags	@""
	.align	4


	//----- nvinfo : EIATTR_CUDA_API_VERSION
	.align		4
        /*0000*/ 	.byte	0x04, 0x37
        /*0002*/ 	.short	(.L_11 - .L_10)
.L_10:
        /*0004*/ 	.word	0x0000007c


	//----- nvinfo : EIATTR_KPARAM_INFO
	.align		4
.L_11:
        /*0008*/ 	.byte	0x04, 0x17
        /*000a*/ 	.short	(.L_13 - .L_12)
.L_12:
        /*000c*/ 	.word	0x00000000
        /*0010*/ 	.short	0x0006
        /*0012*/ 	.short	0x0030
        /*0014*/ 	.byte	0x00, 0xf0, 0x11, 0x00


	//----- nvinfo : EIATTR_KPARAM_INFO
	.align		4
.L_13:
        /*0018*/ 	.byte	0x04, 0x17
        /*001a*/ 	.short	(.L_15 - .L_14)
.L_14:
        /*001c*/ 	.word	0x00000000
        /*0020*/ 	.short	0x0005
        /*0022*/ 	.short	0x0028
        /*0024*/ 	.byte	0x00, 0xf4, 0x21, 0x00


	//----- nvinfo : EIATTR_KPARAM_INFO
	.align		4
.L_15:
        /*0028*/ 	.byte	0x04, 0x17
        /*002a*/ 	.short	(.L_17 - .L_16)
.L_16:
        /*002c*/ 	.word	0x00000000
        /*0030*/ 	.short	0x0004
        /*0032*/ 	.short	0x0020
        /*0034*/ 	.byte	0x00, 0xf4, 0x21, 0x00


	//----- nvinfo : EIATTR_KPARAM_INFO
	.align		4
.L_17:
        /*0038*/ 	.byte	0x04, 0x17
        /*003a*/ 	.short	(.L_19 - .L_18)
.L_18:
        /*003c*/ 	.word	0x00000000
        /*0040*/ 	.short	0x0003
        /*0042*/ 	.short	0x0018
        /*0044*/ 	.byte	0x00, 0xf4, 0x21, 0x00


	//----- nvinfo : EIATTR_KPARAM_INFO
	.align		4
.L_19:
        /*0048*/ 	.byte	0x04, 0x17
        /*004a*/ 	.short	(.L_21 - .L_20)
.L_20:
        /*004c*/ 	.word	0x00000000
        /*0050*/ 	.short	0x0002
        /*0052*/ 	.short	0x0010
        /*0054*/ 	.byte	0x00, 0xf4, 0x21, 0x00


	//----- nvinfo : EIATTR_KPARAM_INFO
	.align		4
.L_21:
        /*0058*/ 	.byte	0x04, 0x17
        /*005a*/ 	.short	(.L_23 - .L_22)
.L_22:
        /*005c*/ 	.word	0x00000000
        /*0060*/ 	.short	0x0001
        /*0062*/ 	.short	0x0008
        /*0064*/ 	.byte	0x00, 0xf4, 0x21, 0x00


	//----- nvinfo : EIATTR_KPARAM_INFO
	.align		4
.L_23:
        /*0068*/ 	.byte	0x04, 0x17
        /*006a*/ 	.short	(.L_25 - .L_24)
.L_24:
        /*006c*/ 	.word	0x00000000
        /*0070*/ 	.short	0x0000
        /*0072*/ 	.short	0x0000
        /*0074*/ 	.byte	0x00, 0xf4, 0x21, 0x00


	//----- nvinfo : EIATTR_SPARSE_MMA_MASK
	.align		4
.L_25:
        /*0078*/ 	.byte	0x03, 0x50
        /*007a*/ 	.short	0x0000


	//----- nvinfo : EIATTR_MAXREG_COUNT
	.align		4
        /*007c*/ 	.byte	0x03, 0x1b
        /*007e*/ 	.short	0x00ff


	//----- nvinfo : EIATTR_EXIT_INSTR_OFFSETS
	.align		4
        /*0080*/ 	.byte	0x04, 0x1c
        /*0082*/ 	.short	(.L_27 - .L_26)


	//   ....[0]....
.L_26:
        /*0084*/ 	.word	0x000003d0


	//   ....[1]....
        /*0088*/ 	.word	0x000003f0


	//----- nvinfo : EIATTR_REQNTID
	.align		4
.L_27:
        /*008c*/ 	.byte	0x04, 0x10
        /*008e*/ 	.short	(.L_29 - .L_28)
.L_28:
        /*0090*/ 	.word	0x00000080
        /*0094*/ 	.word	0x00000001
        /*0098*/ 	.word	0x00000001


	//----- nvinfo : EIATTR_CBANK_PARAM_SIZE
	.align		4
.L_29:
        /*009c*/ 	.byte	0x03, 0x19
        /*009e*/ 	.short	0x0034


	//----- nvinfo : EIATTR_PARAM_CBANK
	.align		4
        /*00a0*/ 	.byte	0x04, 0x0a
        /*00a2*/ 	.short	(.L_31 - .L_30)
	.align		4
.L_30:
        /*00a4*/ 	.word	index@(.nv.constant0.triton_poi_fused__native_batch_norm_legit_no_training_21)
        /*00a8*/ 	.short	0x0210
        /*00aa*/ 	.short	0x0034


	//----- nvinfo : EIATTR_SW_WAR
	.align		4
.L_31:
        /*00ac*/ 	.byte	0x04, 0x36
        /*00ae*/ 	.short	(.L_33 - .L_32)
.L_32:
        /*00b0*/ 	.word	0x00000008
.L_33:


//--------------------- .nv.callgraph             --------------------------
	.section	.nv.callgraph,"",@"SHT_CUDA_CALLGRAPH"
	.align	4
	.sectionentsize	8
	.align		4
        /*0000*/ 	.word	0x00000000
	.align		4
        /*0004*/ 	.word	0xffffffff
	.align		4
        /*0008*/ 	.word	0x00000000
	.align		4
        /*000c*/ 	.word	0xfffffffe
	.align		4
        /*0010*/ 	.word	0x00000000
	.align		4
        /*0014*/ 	.word	0xfffffffd
	.align		4
        /*0018*/ 	.word	0x00000000
	.align		4
        /*001c*/ 	.word	0xfffffffc


//--------------------- .nv.constant4             --------------------------
	.section	.nv.constant4,"a",@progbits
	.align	8
	.align		8
.nv.constant4:
        /*0000*/ 	.dword	_$_str
	.align		8
        /*0008*/ 	.dword	_$_str_$_2


//--------------------- .text.triton_poi_fused__native_batch_norm_legit_no_training_21 --------------------------
	.section	.text.triton_poi_fused__native_batch_norm_legit_no_training_21,"ax",@progbits
	.align	128
        .global         triton_poi_fused__native_batch_norm_legit_no_training_21
        .type           triton_poi_fused__native_batch_norm_legit_no_training_21,@function
        .size           triton_poi_fused__native_batch_norm_legit_no_training_21,(.L_x_1 - triton_poi_fused__native_batch_norm_legit_no_training_21)
        .other          triton_poi_fused__native_batch_norm_legit_no_training_21,@"STO_CUDA_ENTRY STV_DEFAULT"
triton_poi_fused__native_batch_norm_legit_no_training_21:
.text.triton_poi_fused__native_batch_norm_legit_no_training_21:
[----:B------:R-:W0:Y:S01]  /*0000*/  LDC R1, c[0x0][0x28] ;  /* 0x00000a00ff017b82 */ /* 0x000e220000000800 */
[----:B------:R-:W1:Y:S07]  /*0010*/  S2R R0, SR_TID.X ;  /* 0x0000000000007919 */ /* 0x000e6e0000002100 */
[----:B------:R-:W2:Y:S01]  /*0020*/  LDC.64 R8, c[0x0][0x220] ;  /* 0x00008800ff087b82 */ /* 0x000ea20000000a00 */
[----:B------:R-:W-:Y:S01]  /*0030*/  ULDC.64 UR4, c[0x0][0x208] ;  /* 0x0000820000047ab9 */ /* 0x000fe20000000a00 */
[----:B------:R-:W3:Y:S06]  /*0040*/  S2R R3, SR_CTAID.X ;  /* 0x0000000000037919 */ /* 0x000eec0000002500 */
[----:B------:R-:W4:Y:S08]  /*0050*/  LDC.64 R12, c[0x0][0x210] ;  /* 0x00008400ff0c7b82 */ /* 0x000f300000000a00 */
[----:B------:R-:W5:Y:S08]  /*0060*/  LDC.64 R14, c[0x0][0x218] ;  /* 0x00008600ff0e7b82 */ /* 0x000f700000000a00 */
[----:B------:R-:W5:Y:S01]  /*0070*/  LDC.64 R16, c[0x0][0x228] ;  /* 0x00008a00ff107b82 */ /* 0x000f620000000a00 */
[----:B-1----:R-:W-:-:S07]  /*0080*/  SHF.L.U32 R0, R0, 0x1, RZ ;  /* 0x0000000100007819 */ /* 0x002fce00000006ff */
[----:B------:R-:W1:Y:S01]  /*0090*/  LDC.64 R18, c[0x0][0x230] ;  /* 0x00008c00ff127b82 */ /* 0x000e620000000a00 */
[----:B------:R-:W-:-:S04]  /*00a0*/  LOP3.LUT R0, R0, 0xfe, RZ, 0xc0, !PT ;  /* 0x000000fe00007812 */ /* 0x000fc800078ec0ff */
[----:B---3--:R-:W-:-:S04]  /*00b0*/  LEA R0, R3, R0, 0x8 ;  /* 0x0000000003007211 */ /* 0x008fc800078e40ff */
[C---:B------:R-:W-:Y:S01]  /*00c0*/  ISETP.GE.AND P4, PT, R0.reuse, 0xc00, PT ;  /* 0x00000c000000780c */ /* 0x040fe20003f86270 */
[----:B------:R-:W-:-:S05]  /*00d0*/  IMAD.HI R2, R0, 0x2aaaaaab, RZ ;  /* 0x2aaaaaab00027827 */ /* 0x000fca00078e02ff */
[----:B------:R-:W-:-:S04]  /*00e0*/  SHF.R.U32.HI R3, RZ, 0x1f, R2 ;  /* 0x0000001fff037819 */ /* 0x000fc80000011602 */
[----:B------:R-:W-:-:S05]  /*00f0*/  LEA.HI R3, R2, R3, RZ, 0x1d ;  /* 0x0000000302037211 */ /* 0x000fca00078fe8ff */
[----:B------:R-:W-:Y:S01]  /*0100*/  IMAD R11, R3, -0x30, R0 ;  /* 0xffffffd0030b7824 */ /* 0x000fe200078e0200 */
[----:B------:R-:W-:-:S03]  /*0110*/  CS2R R2, SRZ ;  /* 0x0000000000027805 */ /* 0x000fc6000001ff00 */
[----:B--2---:R-:W-:-:S05]  /*0120*/  IMAD.WIDE R8, R11, 0x4, R8 ;  /* 0x000000040b087825 */ /* 0x004fca00078e0208 */
[----:B------:R2:W3:Y:S01]  /*0130*/  @!P4 LDG.E.EL.64 R2, desc[UR4][R8.64] ;  /* 0x000000040802c981 */ /* 0x0004e2000c2e1b00 */
[----:B------:R-:W-:Y:S02]  /*0140*/  CS2R R4, SRZ ;  /* 0x0000000000047805 */ /* 0x000fe4000001ff00 */
[----:B------:R-:W-:Y:S01]  /*0150*/  CS2R R6, SRZ ;  /* 0x0000000000067805 */ /* 0x000fe2000001ff00 */
[----:B----4-:R-:W-:-:S04]  /*0160*/  IMAD.WIDE R12, R0, 0x4, R12 ;  /* 0x00000004000c7825 */ /* 0x010fc800078e020c */
[C---:B-----5:R-:W-:Y:S01]  /*0170*/  IMAD.WIDE R14, R11.reuse, 0x4, R14 ;  /* 0x000000040b0e7825 */ /* 0x060fe200078e020e */
[----:B------:R-:W4:Y:S04]  /*0180*/  @!P4 LDG.E.64 R4, desc[UR4][R12.64] ;  /* 0x000000040c04c981 */ /* 0x000f28000c1e1b00 */
[----:B------:R5:W4:Y:S01]  /*0190*/  @!P4 LDG.E.EL.64 R6, desc[UR4][R14.64] ;  /* 0x000000040e06c981 */ /* 0x000b22000c2e1b00 */
[----:B0-----:R-:W-:Y:S01]  /*01a0*/  IMAD.WIDE R16, R11, 0x4, R16 ;  /* 0x000000040b107825 */ /* 0x001fe200078e0210 */
[----:B--2---:R-:W-:-:S03]  /*01b0*/  CS2R R8, SRZ ;  /* 0x0000000000087805 */ /* 0x004fc6000001ff00 */
[----:B-1----:R-:W-:Y:S01]  /*01c0*/  IMAD.WIDE R18, R11, 0x4, R18 ;  /* 0x000000040b127825 */ /* 0x002fe200078e0212 */
[----:B------:R-:W-:-:S04]  /*01d0*/  CS2R R10, SRZ ;  /* 0x00000000000a7805 */ /* 0x000fc8000001ff00 */
[----:B------:R-:W2:Y:S04]  /*01e0*/  @!P4 LDG.E.EL.64 R8, desc[UR4][R18.64] ;  /* 0x000000041208c981 */ /* 0x000ea8000c2e1b00 */
[----:B------:R-:W2:Y:S01]  /*01f0*/  @!P4 LDG.E.EL.64 R10, desc[UR4][R16.64] ;  /* 0x00000004100ac981 */ /* 0x000ea2000c2e1b00 */
[----:B-----5:R-:W-:Y:S01]  /*0200*/  HFMA2.MMA R15, -RZ, RZ, 1.625, 0 ;  /* 0x3e800000ff0f7435 */ /* 0x020fe200000001ff */
[----:B---3--:R-:W-:Y:S01]  /*0210*/  FADD R2, R2, 9.9999997473787516356e-06 ;  /* 0x3727c5ac02027421 */ /* 0x008fe20000000000 */
[----:B------:R-:W-:-:S03]  /*0220*/  FADD R12, R3, 9.9999997473787516356e-06 ;  /* 0x3727c5ac030c7421 */ /* 0x000fc60000000000 */
[----:B------:R0:W1:Y:S08]  /*0230*/  MUFU.SQRT R13, R2 ;  /* 0x00000002000d7308 */ /* 0x0000700000002000 */
[----:B------:R-:W3:Y:S01]  /*0240*/  MUFU.SQRT R14, R12 ;  /* 0x0000000c000e7308 */ /* 0x000ee20000002000 */
[----:B0-----:R-:W0:Y:S01]  /*0250*/  LDC.64 R2, c[0x0][0x238] ;  /* 0x00008e00ff027b82 */ /* 0x001e220000000a00 */
[----:B-1----:R-:W-:-:S02]  /*0260*/  FSETP.GT.AND P0, PT, R13, 8.50705917302346158658e+37, PT ;  /* 0x7e8000000d00780b */ /* 0x002fc40003f04000 */
[----:B------:R-:W-:Y:S02]  /*0270*/  FSETP.GEU.AND P2, PT, R13, 1.175494350822287508e-38, PT ;  /* 0x008000000d00780b */ /* 0x000fe40003f4e000 */
[C---:B---3--:R-:W-:Y:S02]  /*0280*/  FSETP.GT.AND P1, PT, R14.reuse, 8.50705917302346158658e+37, PT ;  /* 0x7e8000000e00780b */ /* 0x048fe40003f24000 */
[----:B------:R-:W-:-:S07]  /*0290*/  FSETP.GEU.AND P3, PT, R14, 1.175494350822287508e-38, PT ;  /* 0x008000000e00780b */ /* 0x000fce0003f6e000 */
[----:B------:R-:W-:-:S04]  /*02a0*/  @P0 FMUL R13, R13, 0.25 ;  /* 0x3e8000000d0d0820 */ /* 0x000fc80000400000 */
[----:B------:R-:W-:Y:S01]  /*02b0*/  @!P2 FMUL R13, R13, 16777216 ;  /* 0x4b8000000d0da820 */ /* 0x000fe20000400000 */
[----:B------:R-:W-:-:S04]  /*02c0*/  @P1 FMUL R14, R14, 0.25 ;  /* 0x3e8000000e0e1820 */ /* 0x000fc80000400000 */
[----:B------:R-:W-:Y:S01]  /*02d0*/  @!P3 FMUL R14, R14, 16777216 ;  /* 0x4b8000000e0eb820 */ /* 0x000fe20000400000 */
[----:B------:R-:W1:Y:S01]  /*02e0*/  MUFU.RCP R13, R13 ;  /* 0x0000000d000d7308 */ /* 0x000e620000001000 */
[----:B------:R-:W-:-:S07]  /*02f0*/  FSEL R12, R15, 1, P0 ;  /* 0x3f8000000f0c7808 */ /* 0x000fce0000000000 */
[----:B------:R-:W3:Y:S01]  /*0300*/  MUFU.RCP R14, R14 ;  /* 0x0000000e000e7308 */ /* 0x000ee20000001000 */
[----:B------:R-:W-:Y:S01]  /*0310*/  FSEL R15, R15, 1, P1 ;  /* 0x3f8000000f0f7808 */ /* 0x000fe20000800000 */
[----:B------:R-:W-:Y:S01]  /*0320*/  @!P2 FMUL R12, R12, 16777216 ;  /* 0x4b8000000c0ca820 */ /* 0x000fe20000400000 */
[----:B----4-:R-:W-:-:S03]  /*0330*/  FADD R4, -R6, R4 ;  /* 0x0000000406047221 */ /* 0x010fc60000000100 */
[----:B------:R-:W-:Y:S01]  /*0340*/  @!P3 FMUL R15, R15, 16777216 ;  /* 0x4b8000000f0fb820 */ /* 0x000fe20000400000 */
[----:B------:R-:W-:Y:S01]  /*0350*/  FADD R5, -R7, R5 ;  /* 0x0000000507057221 */ /* 0x000fe20000000100 */
[----:B-1----:R-:W-:Y:S02]  /*0360*/  FMUL R13, R13, R12 ;  /* 0x0000000c0d0d7220 */ /* 0x002fe40000400000 */
[----:B---3--:R-:W-:Y:S02]  /*0370*/  FMUL R6, R14, R15 ;  /* 0x0000000f0e067220 */ /* 0x008fe40000400000 */
[----:B------:R-:W-:Y:S02]  /*0380*/  FMUL R13, R4, R13 ;  /* 0x0000000d040d7220 */ /* 0x000fe40000400000 */
[----:B------:R-:W-:Y:S01]  /*0390*/  FMUL R6, R5, R6 ;  /* 0x0000000605067220 */ /* 0x000fe20000400000 */
[----:B0-----:R-:W-:-:S04]  /*03a0*/  IMAD.WIDE R2, R0, 0x4, R2 ;  /* 0x0000000400027825 */ /* 0x001fc800078e0202 */
[----:B--2---:R-:W-:Y:S01]  /*03b0*/  FFMA R8, R13, R10, R8 ;  /* 0x0000000a0d087223 */ /* 0x004fe20000000008 */
[----:B------:R-:W-:Y:S01]  /*03c0*/  FFMA R9, R6, R11, R9 ;  /* 0x0000000b06097223 */ /* 0x000fe20000000009 */
[----:B------:R-:W-:Y:S06]  /*03d0*/  @P4 EXIT ;  /* 0x000000000000494d */ /* 0x000fec0003800000 */
[----:B------:R-:W-:Y:S01]  /*03e0*/  STG.E.64 desc[UR4][R2.64], R8 ;  /* 0x0000000802007986 */ /* 0x000fe2000c101b04 */
[----:B------:R-:W-:Y:S05]  /*03f0*/  EXIT ;  /* 0x000000000000794d */ /* 0x000fea0003800000 */
.L_x_0:
[----:B------:R-:W-:-:S00]  /*0400*/  BRA `(.L_x_0) ;  /* 0xfffffffc00fc7947 */ /* 0x000fc0000383ffff */
[----:B------:R-:W-:-:S00]  /*0410*/  NOP ;  /* 0x0000000000007918 */ /* 0x000fc00000000000 */
        /* <DEDUP_REMOVED lines=14> */
.L_x_1:


//--------------------- .nv.global.init           --------------------------
	.section	.nv.global.init,"aw",@progbits
.nv.global.init:
	.type		_$_str,@object
	.size		_$_str,(_$_str_$_2 - _$_str)
_$_str:
        /*0000*/ 	.byte	0x5f, 0x5f, 0x43, 0x55, 0x44, 0x41, 0x5f, 0x46, 0x54, 0x5a, 0x00
	.type		_$_str_$_2,@object
	.size		_$_str_$_2,(.L_1 - _$_str_$_2)
_$_str_$_2:
        /*000b*/ 	.byte	0x5f, 0x5f, 0x43, 0x55, 0x44, 0x41, 0x5f, 0x50, 0x52, 0x45, 0x43, 0x5f, 0x53, 0x51, 0x52, 0x54
        /*001b*/ 	.byte	0x00
.L_1:


//--------------------- .nv.constant0.triton_poi_fused__native_batch_norm_legit_no_training_21 --------------------------
	.section	.nv.constant0.triton_poi_fused__native_batch_norm_legit_no_training_21,"a",@progbits
	.sectionflags	@""
	.align	4
.nv.constant0.triton_poi_fused__native_batch_norm_legit_no_training_21:
	.zero		580
